//
// Generated by NVIDIA NVVM Compiler
//
// Compiler Build ID: CL-36424714
// Cuda compilation tools, release 13.0, V13.0.88
// Based on NVVM 20.0.0
//

.version 9.0
.target sm_100
.address_size 64

	// .globl	_Z20tiled_mat_mul_kernelPfS_S_iii
.extern .func __assertfail
(
	.param .b64 __assertfail_param_0,
	.param .b64 __assertfail_param_1,
	.param .b32 __assertfail_param_2,
	.param .b64 __assertfail_param_3,
	.param .b64 __assertfail_param_4
)
;
.global .align 1 .b8 __unnamed_1[68] = {118, 111, 105, 100, 32, 116, 105, 108, 101, 100, 95, 109, 97, 116, 95, 109, 117, 108, 95, 107, 101, 114, 110, 101, 108, 40, 102, 108, 111, 97, 116, 32, 42, 44, 32, 102, 108, 111, 97, 116, 32, 42, 44, 32, 102, 108, 111, 97, 116, 32, 42, 44, 32, 105, 110, 116, 44, 32, 105, 110, 116, 44, 32, 105, 110, 116, 41};
// _ZZ20tiled_mat_mul_kernelPfS_S_iiiE4sh_A has been demoted
// _ZZ20tiled_mat_mul_kernelPfS_S_iiiE4sh_B has been demoted
.global .align 1 .b8 $str[21] = {84, 95, 83, 73, 90, 69, 32, 61, 61, 32, 98, 108, 111, 99, 107, 68, 105, 109, 46, 120};
.global .align 1 .b8 $str$1[27] = {47, 116, 109, 112, 47, 115, 97, 115, 115, 95, 99, 117, 95, 108, 50, 109, 48, 51, 110, 50, 111, 47, 107, 46, 99, 117};
.global .align 1 .b8 $str$2[21] = {84, 95, 83, 73, 90, 69, 32, 61, 61, 32, 98, 108, 111, 99, 107, 68, 105, 109, 46, 121};

.visible .entry _Z20tiled_mat_mul_kernelPfS_S_iii(
	.param .u64 .ptr .align 1 _Z20tiled_mat_mul_kernelPfS_S_iii_param_0,
	.param .u64 .ptr .align 1 _Z20tiled_mat_mul_kernelPfS_S_iii_param_1,
	.param .u64 .ptr .align 1 _Z20tiled_mat_mul_kernelPfS_S_iii_param_2,
	.param .u32 _Z20tiled_mat_mul_kernelPfS_S_iii_param_3,
	.param .u32 _Z20tiled_mat_mul_kernelPfS_S_iii_param_4,
	.param .u32 _Z20tiled_mat_mul_kernelPfS_S_iii_param_5
)
{
	.reg .pred 	%p<14>;
	.reg .b32 	%r<50>;
	.reg .b32 	%f<111>;
	.reg .b64 	%rd<25>;
	// demoted variable
	.shared .align 4 .b8 _ZZ20tiled_mat_mul_kernelPfS_S_iiiE4sh_A[4096];
	// demoted variable
	.shared .align 4 .b8 _ZZ20tiled_mat_mul_kernelPfS_S_iiiE4sh_B[4096];
	ld.param.u64 	%rd3, [_Z20tiled_mat_mul_kernelPfS_S_iii_param_0];
	ld.param.u64 	%rd4, [_Z20tiled_mat_mul_kernelPfS_S_iii_param_1];
	ld.param.u64 	%rd5, [_Z20tiled_mat_mul_kernelPfS_S_iii_param_2];
	ld.param.u32 	%r24, [_Z20tiled_mat_mul_kernelPfS_S_iii_param_3];
	ld.param.u32 	%r25, [_Z20tiled_mat_mul_kernelPfS_S_iii_param_4];
	ld.param.u32 	%r26, [_Z20tiled_mat_mul_kernelPfS_S_iii_param_5];
	mov.u32 	%r27, %ntid.x;
	setp.eq.s32 	%p1, %r27, 32;
	@%p1 bra 	$L__BB0_2;
	mov.u64 	%rd6, $str;
	cvta.global.u64 	%rd7, %rd6;
	mov.u64 	%rd8, $str$1;
	cvta.global.u64 	%rd9, %rd8;
	mov.u64 	%rd10, __unnamed_1;
	cvta.global.u64 	%rd11, %rd10;
	{ // callseq 0, 0
	.param .b64 param0;
	st.param.b64 	[param0], %rd7;
	.param .b64 param1;
	st.param.b64 	[param1], %rd9;
	.param .b32 param2;
	st.param.b32 	[param2], 13;
	.param .b64 param3;
	st.param.b64 	[param3], %rd11;
	.param .b64 param4;
	st.param.b64 	[param4], 1;
	call.uni 
	__assertfail, 
	(
	param0, 
	param1, 
	param2, 
	param3, 
	param4
	);
	} // callseq 0
$L__BB0_2:
	mov.u32 	%r28, %ntid.y;
	setp.eq.s32 	%p2, %r28, 32;
	@%p2 bra 	$L__BB0_4;
	mov.u64 	%rd12, $str$2;
	cvta.global.u64 	%rd13, %rd12;
	mov.u64 	%rd14, $str$1;
	cvta.global.u64 	%rd15, %rd14;
	mov.u64 	%rd16, __unnamed_1;
	cvta.global.u64 	%rd17, %rd16;
	{ // callseq 1, 0
	.param .b64 param0;
	st.param.b64 	[param0], %rd13;
	.param .b64 param1;
	st.param.b64 	[param1], %rd15;
	.param .b32 param2;
	st.param.b32 	[param2], 14;
	.param .b64 param3;
	st.param.b64 	[param3], %rd17;
	.param .b64 param4;
	st.param.b64 	[param4], 1;
	call.uni 
	__assertfail, 
	(
	param0, 
	param1, 
	param2, 
	param3, 
	param4
	);
	} // callseq 1
$L__BB0_4:
	mov.u32 	%r29, %ctaid.y;
	mov.u32 	%r30, %ctaid.x;
	mov.u32 	%r47, %tid.y;
	mov.u32 	%r45, %tid.x;
	shl.b32 	%r31, %r29, 5;
	add.s32 	%r3, %r31, %r47;
	shl.b32 	%r4, %r30, 5;
	add.s32 	%r5, %r4, %r45;
	setp.lt.s32 	%p3, %r25, 32;
	mov.f32 	%f110, 0f00000000;
	@%p3 bra 	$L__BB0_11;
	shl.b32 	%r32, %r47, 5;
	add.s32 	%r33, %r32, %r45;
	shl.b32 	%r34, %r33, 2;
	mov.u32 	%r35, _ZZ20tiled_mat_mul_kernelPfS_S_iiiE4sh_A;
	add.s32 	%r6, %r35, %r34;
	mov.u32 	%r36, _ZZ20tiled_mat_mul_kernelPfS_S_iiiE4sh_B;
	add.s32 	%r7, %r36, %r34;
	shl.b32 	%r37, %r47, 7;
	add.s32 	%r8, %r35, %r37;
	shl.b32 	%r38, %r45, 2;
	add.s32 	%r9, %r36, %r38;
	shr.s32 	%r39, %r25, 31;
	shr.u32 	%r40, %r39, 27;
	add.s32 	%r41, %r25, %r40;
	shr.s32 	%r42, %r41, 5;
	neg.s32 	%r49, %r42;
	mad.lo.s32 	%r43, %r47, %r26, %r45;
	add.s32 	%r48, %r43, %r4;
	shl.b32 	%r12, %r26, 5;
	mad.lo.s32 	%r46, %r25, %r3, %r45;
	cvta.to.global.u64 	%rd1, %rd3;
	cvta.to.global.u64 	%rd2, %rd4;
	mov.f32 	%f110, 0f00000000;
$L__BB0_6:
	setp.ge.s32 	%p4, %r3, %r24;
	setp.ge.s32 	%p5, %r45, %r25;
	mov.f32 	%f108, 0f00000000;
	or.pred  	%p6, %p4, %p5;
	@%p6 bra 	$L__BB0_8;
	mul.wide.s32 	%rd18, %r46, 4;
	add.s64 	%rd19, %rd1, %rd18;
	ld.global.f32 	%f108, [%rd19];
$L__BB0_8:
	setp.ge.s32 	%p7, %r5, %r26;
	st.shared.f32 	[%r6], %f108;
	setp.ge.s32 	%p8, %r47, %r25;
	mov.f32 	%f109, 0f00000000;
	or.pred  	%p9, %p8, %p7;
	@%p9 bra 	$L__BB0_10;
	mul.wide.s32 	%rd20, %r48, 4;
	add.s64 	%rd21, %rd2, %rd20;
	ld.global.f32 	%f109, [%rd21];
$L__BB0_10:
	st.shared.f32 	[%r7], %f109;
	bar.sync 	0;
	ld.shared.f32 	%f12, [%r8];
	ld.shared.f32 	%f13, [%r9];
	fma.rn.f32 	%f14, %f12, %f13, %f110;
	ld.shared.f32 	%f15, [%r8+4];
	ld.shared.f32 	%f16, [%r9+128];
	fma.rn.f32 	%f17, %f15, %f16, %f14;
	ld.shared.f32 	%f18, [%r8+8];
	ld.shared.f32 	%f19, [%r9+256];
	fma.rn.f32 	%f20, %f18, %f19, %f17;
	ld.shared.f32 	%f21, [%r8+12];
	ld.shared.f32 	%f22, [%r9+384];
	fma.rn.f32 	%f23, %f21, %f22, %f20;
	ld.shared.f32 	%f24, [%r8+16];
	ld.shared.f32 	%f25, [%r9+512];
	fma.rn.f32 	%f26, %f24, %f25, %f23;
	ld.shared.f32 	%f27, [%r8+20];
	ld.shared.f32 	%f28, [%r9+640];
	fma.rn.f32 	%f29, %f27, %f28, %f26;
	ld.shared.f32 	%f30, [%r8+24];
	ld.shared.f32 	%f31, [%r9+768];
	fma.rn.f32 	%f32, %f30, %f31, %f29;
	ld.shared.f32 	%f33, [%r8+28];
	ld.shared.f32 	%f34, [%r9+896];
	fma.rn.f32 	%f35, %f33, %f34, %f32;
	ld.shared.f32 	%f36, [%r8+32];
	ld.shared.f32 	%f37, [%r9+1024];
	fma.rn.f32 	%f38, %f36, %f37, %f35;
	ld.shared.f32 	%f39, [%r8+36];
	ld.shared.f32 	%f40, [%r9+1152];
	fma.rn.f32 	%f41, %f39, %f40, %f38;
	ld.shared.f32 	%f42, [%r8+40];
	ld.shared.f32 	%f43, [%r9+1280];
	fma.rn.f32 	%f44, %f42, %f43, %f41;
	ld.shared.f32 	%f45, [%r8+44];
	ld.shared.f32 	%f46, [%r9+1408];
	fma.rn.f32 	%f47, %f45, %f46, %f44;
	ld.shared.f32 	%f48, [%r8+48];
	ld.shared.f32 	%f49, [%r9+1536];
	fma.rn.f32 	%f50, %f48, %f49, %f47;
	ld.shared.f32 	%f51, [%r8+52];
	ld.shared.f32 	%f52, [%r9+1664];
	fma.rn.f32 	%f53, %f51, %f52, %f50;
	ld.shared.f32 	%f54, [%r8+56];
	ld.shared.f32 	%f55, [%r9+1792];
	fma.rn.f32 	%f56, %f54, %f55, %f53;
	ld.shared.f32 	%f57, [%r8+60];
	ld.shared.f32 	%f58, [%r9+1920];
	fma.rn.f32 	%f59, %f57, %f58, %f56;
	ld.shared.f32 	%f60, [%r8+64];
	ld.shared.f32 	%f61, [%r9+2048];
	fma.rn.f32 	%f62, %f60, %f61, %f59;
	ld.shared.f32 	%f63, [%r8+68];
	ld.shared.f32 	%f64, [%r9+2176];
	fma.rn.f32 	%f65, %f63, %f64, %f62;
	ld.shared.f32 	%f66, [%r8+72];
	ld.shared.f32 	%f67, [%r9+2304];
	fma.rn.f32 	%f68, %f66, %f67, %f65;
	ld.shared.f32 	%f69, [%r8+76];
	ld.shared.f32 	%f70, [%r9+2432];
	fma.rn.f32 	%f71, %f69, %f70, %f68;
	ld.shared.f32 	%f72, [%r8+80];
	ld.shared.f32 	%f73, [%r9+2560];
	fma.rn.f32 	%f74, %f72, %f73, %f71;
	ld.shared.f32 	%f75, [%r8+84];
	ld.shared.f32 	%f76, [%r9+2688];
	fma.rn.f32 	%f77, %f75, %f76, %f74;
	ld.shared.f32 	%f78, [%r8+88];
	ld.shared.f32 	%f79, [%r9+2816];
	fma.rn.f32 	%f80, %f78, %f79, %f77;
	ld.shared.f32 	%f81, [%r8+92];
	ld.shared.f32 	%f82, [%r9+2944];
	fma.rn.f32 	%f83, %f81, %f82, %f80;
	ld.shared.f32 	%f84, [%r8+96];
	ld.shared.f32 	%f85, [%r9+3072];
	fma.rn.f32 	%f86, %f84, %f85, %f83;
	ld.shared.f32 	%f87, [%r8+100];
	ld.shared.f32 	%f88, [%r9+3200];
	fma.rn.f32 	%f89, %f87, %f88, %f86;
	ld.shared.f32 	%f90, [%r8+104];
	ld.shared.f32 	%f91, [%r9+3328];
	fma.rn.f32 	%f92, %f90, %f91, %f89;
	ld.shared.f32 	%f93, [%r8+108];
	ld.shared.f32 	%f94, [%r9+3456];
	fma.rn.f32 	%f95, %f93, %f94, %f92;
	ld.shared.f32 	%f96, [%r8+112];
	ld.shared.f32 	%f97, [%r9+3584];
	fma.rn.f32 	%f98, %f96, %f97, %f95;
	ld.shared.f32 	%f99, [%r8+116];
	ld.shared.f32 	%f100, [%r9+3712];
	fma.rn.f32 	%f101, %f99, %f100, %f98;
	ld.shared.f32 	%f102, [%r8+120];
	ld.shared.f32 	%f103, [%r9+3840];
	fma.rn.f32 	%f104, %f102, %f103, %f101;
	ld.shared.f32 	%f105, [%r8+124];
	ld.shared.f32 	%f106, [%r9+3968];
	fma.rn.f32 	%f110, %f105, %f106, %f104;
	bar.sync 	0;
	add.s32 	%r49, %r49, 1;
	setp.ne.s32 	%p10, %r49, 0;
	add.s32 	%r48, %r48, %r12;
	add.s32 	%r47, %r47, 32;
	add.s32 	%r46, %r46, 32;
	add.s32 	%r45, %r45, 32;
	@%p10 bra 	$L__BB0_6;
$L__BB0_11:
	setp.ge.s32 	%p11, %r3, %r24;
	setp.ge.s32 	%p12, %r5, %r26;
	or.pred  	%p13, %p11, %p12;
	@%p13 bra 	$L__BB0_13;
	mad.lo.s32 	%r44, %r26, %r3, %r5;
	cvta.to.global.u64 	%rd22, %rd5;
	mul.wide.u32 	%rd23, %r44, 4;
	add.s64 	%rd24, %rd22, %rd23;
	st.global.f32 	[%rd24], %f110;
$L__BB0_13:
	ret;

}


// ===== COMPILED SASS (sm_100) =====

	.target	sm_100

	.elftype	@"ET_EXEC"


//--------------------- .note.nv.tkinfo           --------------------------
	.section	.note.nv.tkinfo,"",@"SHT_NOTE"
	.sectionflags	@"SHF_NOTE_NV_TKINFO"
	.tkinfo
        /*0018*/ 	.word	0x00000002
        /*0030*/ 	.string	""
        /*0030*/ 	.string	"ptxas"
        /*0030*/ 	.string	"Cuda compilation tools, release 13.0, V13.0.88"
        /*0030*/ 	.string	"Build cuda_13.0.r13.0/compiler.36424714_0"
        /*0030*/ 	.string	"-arch sm_100 -m 64 "



//--------------------- .note.nv.cuinfo           --------------------------
	.section	.note.nv.cuinfo,"",@"SHT_NOTE"
	.sectionflags	@"SHF_NOTE_NV_CUINFO"
        /*0018*/ 	.short	0x0002
        /*001a*/ 	.short	0x0064
        /*001c*/ 	.short	0x0082
	.zero		2


//--------------------- .nv.info                  --------------------------
	.section	.nv.info,"",@"SHT_CUDA_INFO"
	.align	4


	//----- nvinfo : EIATTR_REGCOUNT
	.align		4
        /*0000*/ 	.byte	0x04, 0x2f
        /*0002*/ 	.short	(.L_5 - .L_4)
	.align		4
.L_4:
        /*0004*/ 	.word	index@(_Z20tiled_mat_mul_kernelPfS_S_iii)
        /*0008*/ 	.word	0x00000020


	//----- nvinfo : EIATTR_FRAME_SIZE
	.align		4
.L_5:
        /*000c*/ 	.byte	0x04, 0x11
        /*000e*/ 	.short	(.L_7 - .L_6)
	.align		4
.L_6:
        /*0010*/ 	.word	index@(_Z20tiled_mat_mul_kernelPfS_S_iii)
        /*0014*/ 	.word	0x00000000


	//----- nvinfo : EIATTR_MIN_STACK_SIZE
	.align		4
.L_7:
        /*0018*/ 	.byte	0x04, 0x12
        /*001a*/ 	.short	(.L_9 - .L_8)
	.align		4
.L_8:
        /*001c*/ 	.word	index@(_Z20tiled_mat_mul_kernelPfS_S_iii)
        /*0020*/ 	.word	0x00000000
.L_9:


//--------------------- .nv.compat                --------------------------
	.section	.nv.compat,"",@"SHT_CUDA_COMPAT_INFO"
	.align	4
        /*0000*/ 	.byte	0x02, 0x09, 0x00, 0x00, 0x02, 0x02, 0x01, 0x00, 0x02, 0x05, 0x05, 0x00, 0x03, 0x07, 0x01, 0x01
        /*0010*/ 	.byte	0x02, 0x03, 0x00, 0x00, 0x02, 0x06, 0x01, 0x00, 0x04, 0x0b, 0x08, 0x00, 0x09, 0x00, 0x00, 0x00
        /*0020*/ 	.byte	0x00, 0x00, 0x00, 0x00


//--------------------- .nv.info._Z20tiled_mat_mul_kernelPfS_S_iii --------------------------
	.section	.nv.info._Z20tiled_mat_mul_kernelPfS_S_iii,"",@"SHT_CUDA_INFO"
	.sectionflags	@""
	.align	4


	//----- nvinfo : EIATTR_CUDA_API_VERSION
	.align		4
        /*0000*/ 	.byte	0x04, 0x37
        /*0002*/ 	.short	(.L_11 - .L_10)
.L_10:
        /*0004*/ 	.word	0x00000082


	//----- nvinfo : EIATTR_KPARAM_INFO
	.align		4
.L_11:
        /*0008*/ 	.byte	0x04, 0x17
        /*000a*/ 	.short	(.L_13 - .L_12)
.L_12:
        /*000c*/ 	.word	0x00000000
        /*0010*/ 	.short	0x0005
        /*0012*/ 	.short	0x0020
        /*0014*/ 	.byte	0x00, 0xf0, 0x11, 0x00


	//----- nvinfo : EIATTR_KPARAM_INFO
	.align		4
.L_13:
        /*0018*/ 	.byte	0x04, 0x17
        /*001a*/ 	.short	(.L_15 - .L_14)
.L_14:
        /*001c*/ 	.word	0x00000000
        /*0020*/ 	.short	0x0004
        /*0022*/ 	.short	0x001c
        /*0024*/ 	.byte	0x00, 0xf0, 0x11, 0x00


	//----- nvinfo : EIATTR_KPARAM_INFO
	.align		4
.L_15:
        /*0028*/ 	.byte	0x04, 0x17
        /*002a*/ 	.short	(.L_17 - .L_16)
.L_16:
        /*002c*/ 	.word	0x00000000
        /*0030*/ 	.short	0x0003
        /*0032*/ 	.short	0x0018
        /*0034*/ 	.byte	0x00, 0xf0, 0x11, 0x00


	//----- nvinfo : EIATTR_KPARAM_INFO
	.align		4
.L_17:
        /*0038*/ 	.byte	0x04, 0x17
        /*003a*/ 	.short	(.L_19 - .L_18)
.L_18:
        /*003c*/ 	.word	0x00000000
        /*0040*/ 	.short	0x0002
        /*0042*/ 	.short	0x0010
        /*0044*/ 	.byte	0x00, 0xf5, 0x21, 0x00


	//----- nvinfo : EIATTR_KPARAM_INFO
	.align		4
.L_19:
        /*0048*/ 	.byte	0x04, 0x17
        /*004a*/ 	.short	(.L_21 - .L_20)
.L_20:
        /*004c*/ 	.word	0x00000000
        /*0050*/ 	.short	0x0001
        /*0052*/ 	.short	0x0008
        /*0054*/ 	.byte	0x00, 0xf5, 0x21, 0x00


	//----- nvinfo : EIATTR_KPARAM_INFO
	.align		4
.L_21:
        /*0058*/ 	.byte	0x04, 0x17
        /*005a*/ 	.short	(.L_23 - .L_22)
.L_22:
        /*005c*/ 	.word	0x00000000
        /*0060*/ 	.short	0x0000
        /*0062*/ 	.short	0x0000
        /*0064*/ 	.byte	0x00, 0xf5, 0x21, 0x00


	//----- nvinfo : EIATTR_SPARSE_MMA_MASK
	.align		4
.L_23:
        /*0068*/ 	.byte	0x03, 0x50
        /*006a*/ 	.short	0x0000


	//----- nvinfo : EIATTR_MAXREG_COUNT
	.align		4
        /*006c*/ 	.byte	0x03, 0x1b
        /*006e*/ 	.short	0x00ff


	//----- nvinfo : EIATTR_NUM_BARRIERS
	.align		4
        /*0070*/ 	.byte	0x02, 0x4c
        /*0072*/ 	.byte	0x01
	.zero		1


	//----- nvinfo : EIATTR_EXTERNS
	.align		4
        /*0074*/ 	.byte	0x04, 0x0f
        /*0076*/ 	.short	(.L_25 - .L_24)


	//   ....[0]....
	.align		4
.L_24:
        /*0078*/ 	.word	index@(__assertfail)


	//----- nvinfo : EIATTR_MERCURY_ISA_VERSION
	.align		4
.L_25:
        /*007c*/ 	.byte	0x03, 0x5f
        /*007e*/ 	.short	0x0101


	//----- nvinfo : EIATTR_VRC_CTA_INIT_COUNT
	.align		4
        /*0080*/ 	.byte	0x02, 0x4a
	.zero		1
	.zero		1


	//----- nvinfo : EIATTR_SYSCALL_OFFSETS
	.align		4
        /*0084*/ 	.byte	0x04, 0x46
        /*0086*/ 	.short	(.L_27 - .L_26)


	//   ....[0]....
.L_26:
        /*0088*/ 	.word	0x00000150


	//   ....[1]....
        /*008c*/ 	.word	0x00000280


	//----- nvinfo : EIATTR_EXIT_INSTR_OFFSETS
	.align		4
.L_27:
        /*0090*/ 	.byte	0x04, 0x1c
        /*0092*/ 	.short	(.L_29 - .L_28)


	//   ....[0]....
.L_28:
        /*0094*/ 	.word	0x00000ac0


	//   ....[1]....
        /*0098*/ 	.word	0x00000b10


	//----- nvinfo : EIATTR_CRS_STACK_SIZE
	.align		4
.L_29:
        /*009c*/ 	.byte	0x04, 0x1e
        /*009e*/ 	.short	(.L_31 - .L_30)
.L_30:
        /*00a0*/ 	.word	0x00000000


	//----- nvinfo : EIATTR_CBANK_PARAM_SIZE
	.align		4
.L_31:
        /*00a4*/ 	.byte	0x03, 0x19
        /*00a6*/ 	.short	0x0024


	//----- nvinfo : EIATTR_PARAM_CBANK
	.align		4
        /*00a8*/ 	.byte	0x04, 0x0a
        /*00aa*/ 	.short	(.L_33 - .L_32)
	.align		4
.L_32:
        /*00ac*/ 	.word	index@(.nv.constant0._Z20tiled_mat_mul_kernelPfS_S_iii)
        /*00b0*/ 	.short	0x0380
        /*00b2*/ 	.short	0x0024


	//----- nvinfo : EIATTR_SW_WAR
	.align		4
.L_33:
        /*00b4*/ 	.byte	0x04, 0x36
        /*00b6*/ 	.short	(.L_35 - .L_34)
.L_34:
        /*00b8*/ 	.word	0x00000008
.L_35:


//--------------------- .nv.callgraph             --------------------------
	.section	.nv.callgraph,"",@"SHT_CUDA_CALLGRAPH"
	.align	4
	.sectionentsize	8
	.align		4
        /*0000*/ 	.word	0x00000000
	.align		4
        /*0004*/ 	.word	0xffffffff
	.align		4
        /*0008*/ 	.word	index@(_Z20tiled_mat_mul_kernelPfS_S_iii)
	.align		4
        /*000c*/ 	.word	index@(__assertfail)
	.align		4
        /*0010*/ 	.word	0x00000000
	.align		4
        /*0014*/ 	.word	0xfffffffe
	.align		4
        /*0018*/ 	.word	0x00000000
	.align		4
        /*001c*/ 	.word	0xfffffffd
	.align		4
        /*0020*/ 	.word	0x00000000
	.align		4
        /*0024*/ 	.word	0xfffffffc


//--------------------- .nv.constant4             --------------------------
	.section	.nv.constant4,"a",@progbits
	.align	8
	.align		8
.nv.constant4:
        /*0000*/ 	.dword	__assertfail
	.align		8
        /*0008*/ 	.dword	__unnamed_1
	.align		8
        /*0010*/ 	.dword	$str
	.align		8
        /*0018*/ 	.dword	$str$1
	.align		8
        /*0020*/ 	.dword	$str$2


//--------------------- .text._Z20tiled_mat_mul_kernelPfS_S_iii --------------------------
	.section	.text._Z20tiled_mat_mul_kernelPfS_S_iii,"ax",@progbits
	.align	128
        .global         _Z20tiled_mat_mul_kernelPfS_S_iii
        .type           _Z20tiled_mat_mul_kernelPfS_S_iii,@function
        .size           _Z20tiled_mat_mul_kernelPfS_S_iii,(.L_x_5 - _Z20tiled_mat_mul_kernelPfS_S_iii)
        .other          _Z20tiled_mat_mul_kernelPfS_S_iii,@"STO_CUDA_ENTRY STV_DEFAULT"
_Z20tiled_mat_mul_kernelPfS_S_iii:
.text._Z20tiled_mat_mul_kernelPfS_S_iii:
[----:B------:R-:W0:Y:S01]  /*0000*/  LDC R1, c[0x0][0x37c] ;  /* 0x0000df00ff017b82 */ /* 0x000e220000000800 */
[----:B------:R-:W1:Y:S01]  /*0010*/  LDCU UR4, c[0x0][0x360] ;  /* 0x00006c00ff0477ac */ /* 0x000e620008000800 */
[----:B------:R-:W2:Y:S01]  /*0020*/  LDCU.64 UR36, c[0x0][0x358] ;  /* 0x00006b00ff2477ac */ /* 0x000ea20008000a00 */
[----:B------:R-:W3:Y:S01]  /*0030*/  LDCU.64 UR38, c[0x0][0x398] ;  /* 0x00007300ff2677ac */ /* 0x000ee20008000a00 */
[----:B-1----:R-:W-:-:S09]  /*0040*/  UISETP.NE.AND UP0, UPT, UR4, 0x20, UPT ;  /* 0x000000200400788c */ /* 0x002fd2000bf05270 */
[----:B--23--:R-:W-:Y:S05]  /*0050*/  BRA.U !UP0, `(.L_x_0) ;  /* 0x0000000108407547 */ /* 0x00cfea000b800000 */
[----:B------:R-:W-:Y:S01]  /*0060*/  MOV R0, 0x0 ;  /* 0x0000000000007802 */ /* 0x000fe20000000f00 */
[----:B------:R-:W1:Y:S01]  /*0070*/  LDCU.64 UR4, c[0x4][0x10] ;  /* 0x01000200ff0477ac */ /* 0x000e620008000a00 */
[----:B------:R-:W-:Y:S02]  /*0080*/  HFMA2 R8, -RZ, RZ, 0, 7.74860382080078125e-07 ;  /* 0x0000000dff087431 */ /* 0x000fe400000001ff */
[----:B------:R-:W-:Y:S01]  /*0090*/  IMAD.MOV.U32 R12, RZ, RZ, 0x1 ;  /* 0x00000001ff0c7424 */ /* 0x000fe200078e00ff */
[----:B------:R2:W3:Y:S01]  /*00a0*/  LDC.64 R2, c[0x4][R0] ;  /* 0x0100000000027b82 */ /* 0x0004e20000000a00 */
[----:B------:R-:W4:Y:S01]  /*00b0*/  LDCU.64 UR6, c[0x4][0x18] ;  /* 0x01000300ff0677ac */ /* 0x000f220008000a00 */
[----:B------:R-:W-:Y:S01]  /*00c0*/  MOV R13, RZ ;  /* 0x000000ff000d7202 */ /* 0x000fe20000000f00 */
[----:B------:R-:W5:Y:S01]  /*00d0*/  LDCU.64 UR8, c[0x4][0x8] ;  /* 0x01000100ff0877ac */ /* 0x000f620008000a00 */
[----:B-1----:R-:W-:Y:S02]  /*00e0*/  MOV R4, UR4 ;  /* 0x0000000400047c02 */ /* 0x002fe40008000f00 */
[----:B------:R-:W-:-:S02]  /*00f0*/  MOV R5, UR5 ;  /* 0x0000000500057c02 */ /* 0x000fc40008000f00 */
[----:B----4-:R-:W-:Y:S02]  /*0100*/  MOV R6, UR6 ;  /* 0x0000000600067c02 */ /* 0x010fe40008000f00 */
[----:B------:R-:W-:Y:S02]  /*0110*/  MOV R7, UR7 ;  /* 0x0000000700077c02 */ /* 0x000fe40008000f00 */
[----:B-----5:R-:W-:Y:S02]  /*0120*/  MOV R10, UR8 ;  /* 0x00000008000a7c02 */ /* 0x020fe40008000f00 */
[----:B--2---:R-:W-:-:S07]  /*0130*/  MOV R11, UR9 ;  /* 0x00000009000b7c02 */ /* 0x004fce0008000f00 */
[----:B------:R-:W-:-:S07]  /*0140*/  LEPC R20, `(.L_x_0) ;  /* 0x000000001014794e */ /* 0x000fce0000000000 */
[----:B0--3--:R-:W-:Y:S05]  /*0150*/  CALL.ABS.NOINC R2 ;  /* 0x0000000002007343 */ /* 0x009fea0003c00000 */
.L_x_0:
[----:B------:R-:W1:Y:S02]  /*0160*/  LDCU UR4, c[0x0][0x364] ;  /* 0x00006c80ff0477ac */ /* 0x000e640008000800 */
[----:B-1----:R-:W-:-:S09]  /*0170*/  UISETP.NE.AND UP0, UPT, UR4, 0x20, UPT ;  /* 0x000000200400788c */ /* 0x002fd2000bf05270 */
[----:B------:R-:W-:Y:S05]  /*0180*/  BRA.U !UP0, `(.L_x_1) ;  /* 0x0000000108407547 */ /* 0x000fea000b800000 */
[----:B------:R-:W-:Y:S01]  /*0190*/  MOV R0, 0x0 ;  /* 0x0000000000007802 */ /* 0x000fe20000000f00 */
[----:B------:R-:W1:Y:S01]  /*01a0*/  LDCU.64 UR4, c[0x4][0x20] ;  /* 0x01000400ff0477ac */ /* 0x000e620008000a00 */
[----:B------:R-:W-:Y:S01]  /*01b0*/  HFMA2 R8, -RZ, RZ, 0, 8.3446502685546875e-07 ;  /* 0x0000000eff087431 */ /* 0x000fe200000001ff */
[----:B------:R-:W-:Y:S01]  /*01c0*/  MOV R12, 0x1 ;  /* 0x00000001000c7802 */ /* 0x000fe20000000f00 */
[----:B------:R2:W3:Y:S01]  /*01d0*/  LDC.64 R2, c[0x4][R0] ;  /* 0x0100000000027b82 */ /* 0x0004e20000000a00 */
[----:B------:R-:W4:Y:S01]  /*01e0*/  LDCU.64 UR6, c[0x4][0x18] ;  /* 0x01000300ff0677ac */ /* 0x000f220008000a00 */
[----:B------:R-:W-:Y:S01]  /*01f0*/  HFMA2 R13, -RZ, RZ, 0, 0 ;  /* 0x00000000ff0d7431 */ /* 0x000fe200000001ff */
[----:B------:R-:W5:Y:S01]  /*0200*/  LDCU.64 UR8, c[0x4][0x8] ;  /* 0x01000100ff0877ac */ /* 0x000f620008000a00 */
[----:B-1----:R-:W-:Y:S02]  /*0210*/  MOV R4, UR4 ;  /* 0x0000000400047c02 */ /* 0x002fe40008000f00 */
[----:B------:R-:W-:-:S02]  /*0220*/  MOV R5, UR5 ;  /* 0x0000000500057c02 */ /* 0x000fc40008000f00 */
[----:B----4-:R-:W-:Y:S02]  /*0230*/  MOV R6, UR6 ;  /* 0x0000000600067c02 */ /* 0x010fe40008000f00 */
[----:B------:R-:W-:Y:S01]  /*0240*/  MOV R7, UR7 ;  /* 0x0000000700077c02 */ /* 0x000fe20008000f00 */
[----:B-----5:R-:W-:Y:S01]  /*0250*/  IMAD.U32 R10, RZ, RZ, UR8 ;  /* 0x00000008ff0a7e24 */ /* 0x020fe2000f8e00ff */
[----:B--2---:R-:W-:-:S07]  /*0260*/  MOV R11, UR9 ;  /* 0x00000009000b7c02 */ /* 0x004fce0008000f00 */
[----:B------:R-:W-:-:S07]  /*0270*/  LEPC R20, `(.L_x_1) ;  /* 0x000000001014794e */ /* 0x000fce0000000000 */
[----:B0--3--:R-:W-:Y:S05]  /*0280*/  CALL.ABS.NOINC R2 ;  /* 0x0000000002007343 */ /* 0x009fea0003c00000 */
.L_x_1:
[----:B------:R-:W1:Y:S01]  /*0290*/  S2R R20, SR_CTAID.Y ;  /* 0x0000000000147919 */ /* 0x000e620000002600 */
[----:B------:R-:W2:Y:S01]  /*02a0*/  LDCU UR8, c[0x0][0x39c] ;  /* 0x00007380ff0877ac */ /* 0x000ea20008000800 */
[----:B------:R-:W-:Y:S01]  /*02b0*/  MOV R21, RZ ;  /* 0x000000ff00157202 */ /* 0x000fe20000000f00 */
[----:B------:R-:W1:Y:S01]  /*02c0*/  S2R R18, SR_TID.Y ;  /* 0x0000000000127919 */ /* 0x000e620000002200 */
[----:B------:R-:W3:Y:S01]  /*02d0*/  S2R R2, SR_CTAID.X ;  /* 0x0000000000027919 */ /* 0x000ee20000002500 */
[----:B------:R-:W3:Y:S01]  /*02e0*/  S2R R17, SR_TID.X ;  /* 0x0000000000117919 */ /* 0x000ee20000002100 */
[----:B--2---:R-:W-:Y:S01]  /*02f0*/  UISETP.GE.AND UP0, UPT, UR8, 0x20, UPT ;  /* 0x000000200800788c */ /* 0x004fe2000bf06270 */
[----:B-1----:R-:W-:Y:S01]  /*0300*/  IMAD R20, R20, 0x20, R18 ;  /* 0x0000002014147824 */ /* 0x002fe200078e0212 */
[----:B---3--:R-:W-:-:S07]  /*0310*/  LEA R19, R2, R17, 0x5 ;  /* 0x0000001102137211 */ /* 0x008fce00078e28ff */
[----:B------:R-:W-:Y:S05]  /*0320*/  BRA.U !UP0, `(.L_x_2) ;  /* 0x0000000508d47547 */ /* 0x000fea000b800000 */
[----:B------:R-:W1:Y:S01]  /*0330*/  S2UR UR6, SR_CgaCtaId ;  /* 0x00000000000679c3 */ /* 0x000e620000008800 */
[----:B------:R-:W2:Y:S01]  /*0340*/  LDCU UR9, c[0x0][0x3a0] ;  /* 0x00007400ff0977ac */ /* 0x000ea20008000800 */
[----:B------:R-:W-:Y:S01]  /*0350*/  LEA R3, R18, R17, 0x5 ;  /* 0x0000001112037211 */ /* 0x000fe200078e28ff */
[----:B------:R-:W-:Y:S02]  /*0360*/  HFMA2 R21, -RZ, RZ, 0, 0 ;  /* 0x00000000ff157431 */ /* 0x000fe400000001ff */
[----:B------:R-:W-:Y:S01]  /*0370*/  IMAD R6, R20, UR8, R17 ;  /* 0x0000000814067c24 */ /* 0x000fe2000f8e0211 */
[----:B------:R-:W-:Y:S01]  /*0380*/  USHF.R.S32.HI UR5, URZ, 0x1f, UR8 ;  /* 0x0000001fff057899 */ /* 0x000fe20008011408 */
[----:B------:R-:W-:Y:S01]  /*0390*/  UMOV UR4, 0x400 ;  /* 0x0000040000047882 */ /* 0x000fe20000000000 */
[----:B------:R-:W3:Y:S02]  /*03a0*/  LDC R0, c[0x0][0x3a0] ;  /* 0x0000e800ff007b82 */ /* 0x000ee40000000800 */
[----:B------:R-:W-:-:S04]  /*03b0*/  ULEA.HI UR5, UR5, UR8, URZ, 0x5 ;  /* 0x0000000805057291 */ /* 0x000fc8000f8f28ff */
[----:B------:R-:W-:-:S04]  /*03c0*/  USHF.R.S32.HI UR5, URZ, 0x5, UR5 ;  /* 0x00000005ff057899 */ /* 0x000fc80008011405 */
[----:B------:R-:W-:Y:S01]  /*03d0*/  UIADD3 UR5, UPT, UPT, -UR5, URZ, URZ ;  /* 0x000000ff05057290 */ /* 0x000fe2000fffe1ff */
[----:B--2---:R-:W-:-:S05]  /*03e0*/  IMAD R7, R18, UR9, R17 ;  /* 0x0000000912077c24 */ /* 0x004fca000f8e0211 */
[----:B------:R-:W-:Y:S01]  /*03f0*/  MOV R16, UR5 ;  /* 0x0000000500107c02 */ /* 0x000fe20008000f00 */
[----:B-1----:R-:W-:Y:S01]  /*0400*/  ULEA UR7, UR6, UR4, 0x18 ;  /* 0x0000000406077291 */ /* 0x002fe2000f8ec0ff */
[----:B------:R-:W-:Y:S01]  /*0410*/  LEA R7, R2, R7, 0x5 ;  /* 0x0000000702077211 */ /* 0x000fe200078e28ff */
[----:B------:R-:W-:-:S04]  /*0420*/  UIADD3 UR4, UPT, UPT, UR4, 0x1000, URZ ;  /* 0x0000100004047890 */ /* 0x000fc8000fffe0ff */
[----:B------:R-:W-:Y:S01]  /*0430*/  ULEA UR4, UR6, UR4, 0x18 ;  /* 0x0000000406047291 */ /* 0x000fe2000f8ec0ff */
[----:B------:R-:W-:Y:S02]  /*0440*/  LEA R5, R3, UR7, 0x2 ;  /* 0x0000000703057c11 */ /* 0x000fe4000f8e10ff */
[----:B------:R-:W-:-:S03]  /*0450*/  LEA R2, R18, UR7, 0x7 ;  /* 0x0000000712027c11 */ /* 0x000fc6000f8e38ff */
[----:B------:R-:W-:Y:S02]  /*0460*/  LEA R3, R3, UR4, 0x2 ;  /* 0x0000000403037c11 */ /* 0x000fe4000f8e10ff */
[----:B------:R-:W-:-:S07]  /*0470*/  LEA R4, R17, UR4, 0x2 ;  /* 0x0000000411047c11 */ /* 0x000fce000f8e10ff */
.L_x_3:
[----:B------:R-:W-:Y:S01]  /*0480*/  ISETP.GE.AND P1, PT, R17, UR39, PT ;  /* 0x0000002711007c0c */ /* 0x000fe2000bf26270 */
[----:B------:R-:W-:Y:S01]  /*0490*/  IMAD.MOV.U32 R22, RZ, RZ, RZ ;  /* 0x000000ffff167224 */ /* 0x000fe200078e00ff */
[----:B---3--:R-:W-:Y:S02]  /*04a0*/  ISETP.GE.AND P0, PT, R19, R0, PT ;  /* 0x000000001300720c */ /* 0x008fe40003f06270 */
[----:B------:R-:W-:Y:S02]  /*04b0*/  ISETP.GE.OR P1, PT, R20, UR38, P1 ;  /* 0x0000002614007c0c */ /* 0x000fe40008f26670 */
[----:B------:R-:W-:Y:S02]  /*04c0*/  ISETP.GE.OR P0, PT, R18, UR39, P0 ;  /* 0x0000002712007c0c */ /* 0x000fe40008706670 */
[----:B------:R-:W-:-:S09]  /*04d0*/  MOV R26, RZ ;  /* 0x000000ff001a7202 */ /* 0x000fd20000000f00 */
[----:B------:R-:W1:Y:S08]  /*04e0*/  @!P1 LDC.64 R10, c[0x0][0x380] ;  /* 0x0000e000ff0a9b82 */ /* 0x000e700000000a00 */
[----:B------:R-:W2:Y:S01]  /*04f0*/  @!P0 LDC.64 R8, c[0x0][0x388] ;  /* 0x0000e200ff088b82 */ /* 0x000ea20000000a00 */
[----:B-1----:R-:W-:-:S05]  /*0500*/  @!P1 IMAD.WIDE R10, R6, 0x4, R10 ;  /* 0x00000004060a9825 */ /* 0x002fca00078e020a */
[----:B------:R-:W3:Y:S01]  /*0510*/  @!P1 LDG.E R22, desc[UR36][R10.64] ;  /* 0x000000240a169981 */ /* 0x000ee2000c1e1900 */
[----:B--2---:R-:W-:-:S05]  /*0520*/  @!P0 IMAD.WIDE R8, R7, 0x4, R8 ;  /* 0x0000000407088825 */ /* 0x004fca00078e0208 */
[----:B------:R-:W2:Y:S01]  /*0530*/  @!P0 LDG.E R26, desc[UR36][R8.64] ;  /* 0x00000024081a8981 */ /* 0x000ea2000c1e1900 */
[----:B------:R-:W-:Y:S05]  /*0540*/  WARPSYNC.ALL ;  /* 0x0000000000007948 */ /* 0x000fea0003800000 */
[----:B------:R-:W-:-:S04]  /*0550*/  IADD3 R16, PT, PT, R16, 0x1, RZ ;  /* 0x0000000110107810 */ /* 0x000fc80007ffe0ff */
[----:B------:R-:W-:Y:S01]  /*0560*/  ISETP.NE.AND P0, PT, R16, RZ, PT ;  /* 0x000000ff1000720c */ /* 0x000fe20003f05270 */
[----:B---3--:R-:W-:Y:S04]  /*0570*/  STS [R5], R22 ;  /* 0x0000001605007388 */ /* 0x008fe80000000800 */
[----:B--2---:R-:W-:Y:S01]  /*0580*/  STS [R3], R26 ;  /* 0x0000001a03007388 */ /* 0x004fe20000000800 */
[----:B------:R-:W-:Y:S06]  /*0590*/  BAR.SYNC.DEFER_BLOCKING 0x0 ;  /* 0x0000000000007b1d */ /* 0x000fec0000010000 */
[----:B------:R-:W-:Y:S04]  /*05a0*/  LDS R27, [R4] ;  /* 0x00000000041b7984 */ /* 0x000fe80000000800 */
[----:B------:R-:W1:Y:S04]  /*05b0*/  LDS.128 R12, [R2] ;  /* 0x00000000020c7984 */ /* 0x000e680000000c00 */
[----:B------:R-:W2:Y:S04]  /*05c0*/  LDS R29, [R4+0x80] ;  /* 0x00008000041d7984 */ /* 0x000ea80000000800 */
[----:B------:R-:W3:Y:S04]  /*05d0*/  LDS R25, [R4+0x100] ;  /* 0x0001000004197984 */ /* 0x000ee80000000800 */
[----:B------:R-:W4:Y:S04]  /*05e0*/  LDS R24, [R4+0x180] ;  /* 0x0001800004187984 */ /* 0x000f280000000800 */
[----:B------:R-:W-:Y:S04]  /*05f0*/  LDS R23, [R4+0x200] ;  /* 0x0002000004177984 */ /* 0x000fe80000000800 */
[----:B------:R-:W5:Y:S04]  /*0600*/  LDS.128 R8, [R2+0x10] ;  /* 0x0000100002087984 */ /* 0x000f680000000c00 */
[----:B------:R-:W0:Y:S04]  /*0610*/  LDS R22, [R4+0x280] ;  /* 0x0002800004167984 */ /* 0x000e280000000800 */
[----:B------:R-:W-:Y:S04]  /*0620*/  LDS R26, [R4+0x380] ;  /* 0x00038000041a7984 */ /* 0x000fe80000000800 */
[----:B------:R-:W-:Y:S01]  /*0630*/  LDS R28, [R4+0x580] ;  /* 0x00058000041c7984 */ /* 0x000fe20000000800 */
[----:B-1----:R-:W-:-:S03]  /*0640*/  FFMA R12, R12, R27, R21 ;  /* 0x0000001b0c0c7223 */ /* 0x002fc60000000015 */
[----:B------:R-:W1:Y:S01]  /*0650*/  LDS R27, [R4+0x300] ;  /* 0x00030000041b7984 */ /* 0x000e620000000800 */
[----:B--2---:R-:W-:-:S04]  /*0660*/  FFMA R12, R29, R13, R12 ;  /* 0x0000000d1d0c7223 */ /* 0x004fc8000000000c */
[----:B---3--:R-:W-:-:S04]  /*0670*/  FFMA R25, R25, R14, R12 ;  /* 0x0000000e19197223 */ /* 0x008fc8000000000c */
[----:B----4-:R-:W-:Y:S02]  /*0680*/  FFMA R21, R24, R15, R25 ;  /* 0x0000000f18157223 */ /* 0x010fe40000000019 */
[----:B------:R-:W-:Y:S04]  /*0690*/  LDS R25, [R4+0x400] ;  /* 0x0004000004197984 */ /* 0x000fe80000000800 */
[----:B------:R-:W2:Y:S01]  /*06a0*/  LDS.128 R12, [R2+0x20] ;  /* 0x00002000020c7984 */ /* 0x000ea20000000c00 */
[----:B-----5:R-:W-:-:S03]  /*06b0*/  FFMA R21, R8, R23, R21 ;  /* 0x0000001708157223 */ /* 0x020fc60000000015 */
[----:B------:R-:W3:Y:S01]  /*06c0*/  LDS R24, [R4+0x480] ;  /* 0x0004800004187984 */ /* 0x000ee20000000800 */
[----:B0-----:R-:W-:-:S03]  /*06d0*/  FFMA R22, R22, R9, R21 ;  /* 0x0000000916167223 */ /* 0x001fc60000000015 */
[----:B------:R-:W0:Y:S04]  /*06e0*/  LDS R21, [R4+0x500] ;  /* 0x0005000004157984 */ /* 0x000e280000000800 */
[----:B------:R-:W-:Y:S01]  /*06f0*/  LDS R23, [R4+0x600] ;  /* 0x0006000004177984 */ /* 0x000fe20000000800 */
[----:B-1----:R-:W-:-:S03]  /*0700*/  FFMA R27, R27, R10, R22 ;  /* 0x0000000a1b1b7223 */ /* 0x002fc60000000016 */
[----:B------:R-:W-:Y:S01]  /*0710*/  LDS R22, [R4+0x680] ;  /* 0x0006800004167984 */ /* 0x000fe20000000800 */
[----:B------:R-:W-:-:S03]  /*0720*/  FFMA R27, R26, R11, R27 ;  /* 0x0000000b1a1b7223 */ /* 0x000fc6000000001b */
[----:B------:R-:W1:Y:S04]  /*0730*/  LDS.128 R8, [R2+0x30] ;  /* 0x0000300002087984 */ /* 0x000e680000000c00 */
[----:B------:R-:W-:Y:S01]  /*0740*/  LDS R26, [R4+0x780] ;  /* 0x00078000041a7984 */ /* 0x000fe20000000800 */
[----:B--2---:R-:W-:-:S04]  /*0750*/  FFMA R25, R12, R25, R27 ;  /* 0x000000190c197223 */ /* 0x004fc8000000001b */
[----:B---3--:R-:W-:Y:S02]  /*0760*/  FFMA R24, R24, R13, R25 ;  /* 0x0000000d18187223 */ /* 0x008fe40000000019 */
[----:B------:R-:W2:Y:S02]  /*0770*/  LDS R25, [R4+0x700] ;  /* 0x0007000004197984 */ /* 0x000ea40000000800 */
[----:B0-----:R-:W-:Y:S02]  /*0780*/  FFMA R21, R21, R14, R24 ;  /* 0x0000000e15157223 */ /* 0x001fe40000000018 */
[----:B------:R-:W-:Y:S02]  /*0790*/  LDS R24, [R4+0x880] ;  /* 0x0008800004187984 */ /* 0x000fe40000000800 */
[----:B------:R-:W-:Y:S02]  /*07a0*/  FFMA R27, R28, R15, R21 ;  /* 0x0000000f1c1b7223 */ /* 0x000fe40000000015 */
[----:B------:R-:W-:Y:S04]  /*07b0*/  LDS R21, [R4+0x800] ;  /* 0x0008000004157984 */ /* 0x000fe80000000800 */
[----:B------:R-:W0:Y:S04]  /*07c0*/  LDS.128 R12, [R2+0x40] ;  /* 0x00004000020c7984 */ /* 0x000e280000000c00 */
[----:B------:R-:W-:Y:S01]  /*07d0*/  LDS R28, [R4+0x980] ;  /* 0x00098000041c7984 */ /* 0x000fe20000000800 */
[----:B-1----:R-:W-:-:S03]  /*07e0*/  FFMA R23, R8, R23, R27 ;  /* 0x0000001708177223 */ /* 0x002fc6000000001b */
[----:B------:R-:W1:Y:S01]  /*07f0*/  LDS R27, [R4+0x900] ;  /* 0x00090000041b7984 */ /* 0x000e620000000800 */
[----:B------:R-:W-:-:S03]  /*0800*/  FFMA R22, R22, R9, R23 ;  /* 0x0000000916167223 */ /* 0x000fc60000000017 */
[----:B------:R-:W-:Y:S01]  /*0810*/  LDS R23, [R4+0xa00] ;  /* 0x000a000004177984 */ /* 0x000fe20000000800 */
[----:B--2---:R-:W-:-:S03]  /*0820*/  FFMA R25, R25, R10, R22 ;  /* 0x0000000a19197223 */ /* 0x004fc60000000016 */
[----:B------:R-:W-:Y:S01]  /*0830*/  LDS R22, [R4+0xa80] ;  /* 0x000a800004167984 */ /* 0x000fe20000000800 */
[----:B------:R-:W-:-:S03]  /*0840*/  FFMA R25, R26, R11, R25 ;  /* 0x0000000b1a197223 */ /* 0x000fc60000000019 */
[----:B------:R-:W2:Y:S04]  /*0850*/  LDS.128 R8, [R2+0x50] ;  /* 0x0000500002087984 */ /* 0x000ea80000000c00 */
[----:B------:R-:W-:Y:S01]  /*0860*/  LDS R26, [R4+0xb80] ;  /* 0x000b8000041a7984 */ /* 0x000fe20000000800 */
[----:B0-----:R-:W-:-:S03]  /*0870*/  FFMA R21, R12, R21, R25 ;  /* 0x000000150c157223 */ /* 0x001fc60000000019 */
[----:B------:R-:W-:Y:S01]  /*0880*/  LDS R25, [R4+0xc00] ;  /* 0x000c000004197984 */ /* 0x000fe20000000800 */
[----:B------:R-:W-:-:S03]  /*0890*/  FFMA R24, R24, R13, R21 ;  /* 0x0000000d18187223 */ /* 0x000fc60000000015 */
[----:B------:R-:W0:Y:S01]  /*08a0*/  LDS R21, [R4+0xb00] ;  /* 0x000b000004157984 */ /* 0x000e220000000800 */
[----:B-1----:R-:W-:-:S03]  /*08b0*/  FFMA R27, R27, R14, R24 ;  /* 0x0000000e1b1b7223 */ /* 0x002fc60000000018 */
[----:B------:R-:W-:Y:S01]  /*08c0*/  LDS R24, [R4+0xc80] ;  /* 0x000c800004187984 */ /* 0x000fe20000000800 */
[----:B------:R-:W-:-:S03]  /*08d0*/  FFMA R27, R28, R15, R27 ;  /* 0x0000000f1c1b7223 */ /* 0x000fc6000000001b */
[----:B------:R-:W1:Y:S04]  /*08e0*/  LDS.128 R12, [R2+0x60] ;  /* 0x00006000020c7984 */ /* 0x000e680000000c00 */
[----:B------:R-:W-:Y:S01]  /*08f0*/  LDS R28, [R4+0xf00] ;  /* 0x000f0000041c7984 */ /* 0x000fe20000000800 */
[----:B--2---:R-:W-:-:S04]  /*0900*/  FFMA R23, R8, R23, R27 ;  /* 0x0000001708177223 */ /* 0x004fc8000000001b */
[----:B------:R-:W-:Y:S02]  /*0910*/  FFMA R22, R22, R9, R23 ;  /* 0x0000000916167223 */ /* 0x000fe40000000017 */
[----:B------:R-:W2:Y:S02]  /*0920*/  LDS R23, [R4+0xd00] ;  /* 0x000d000004177984 */ /* 0x000ea40000000800 */
[----:B0-----:R-:W-:Y:S02]  /*0930*/  FFMA R21, R21, R10, R22 ;  /* 0x0000000a15157223 */ /* 0x001fe40000000016 */
[----:B------:R-:W0:Y:S02]  /*0940*/  LDS R22, [R4+0xd80] ;  /* 0x000d800004167984 */ /* 0x000e240000000800 */
[----:B------:R-:W-:Y:S02]  /*0950*/  FFMA R27, R26, R11, R21 ;  /* 0x0000000b1a1b7223 */ /* 0x000fe40000000015 */
[----:B------:R-:W-:Y:S04]  /*0960*/  LDS R21, [R4+0xe00] ;  /* 0x000e000004157984 */ /* 0x000fe80000000800 */
[----:B------:R-:W3:Y:S01]  /*0970*/  LDS.128 R8, [R2+0x70] ;  /* 0x0000700002087984 */ /* 0x000ee20000000c00 */
[----:B-1----:R-:W-:-:S03]  /*0980*/  FFMA R25, R12, R25, R27 ;  /* 0x000000190c197223 */ /* 0x002fc6000000001b */
[----:B------:R-:W1:Y:S01]  /*0990*/  LDS R12, [R4+0xe80] ;  /* 0x000e8000040c7984 */ /* 0x000e620000000800 */
[----:B------:R-:W-:-:S03]  /*09a0*/  FFMA R26, R24, R13, R25 ;  /* 0x0000000d181a7223 */ /* 0x000fc60000000019 */
[----:B------:R-:W4:Y:S01]  /*09b0*/  LDS R24, [R4+0xf80] ;  /* 0x000f800004187984 */ /* 0x000f220000000800 */
[----:B--2---:R-:W-:-:S04]  /*09c0*/  FFMA R23, R23, R14, R26 ;  /* 0x0000000e17177223 */ /* 0x004fc8000000001a */
[----:B0-----:R-:W-:-:S04]  /*09d0*/  FFMA R15, R22, R15, R23 ;  /* 0x0000000f160f7223 */ /* 0x001fc80000000017 */
[----:B---3--:R-:W-:-:S04]  /*09e0*/  FFMA R15, R8, R21, R15 ;  /* 0x00000015080f7223 */ /* 0x008fc8000000000f */
[----:B-1----:R-:W-:-:S04]  /*09f0*/  FFMA R9, R12, R9, R15 ;  /* 0x000000090c097223 */ /* 0x002fc8000000000f */
[----:B------:R-:W-:Y:S01]  /*0a00*/  FFMA R9, R28, R10, R9 ;  /* 0x0000000a1c097223 */ /* 0x000fe20000000009 */
[----:B------:R-:W-:Y:S02]  /*0a10*/  IADD3 R17, PT, PT, R17, 0x20, RZ ;  /* 0x0000002011117810 */ /* 0x000fe40007ffe0ff */
[----:B------:R-:W-:Y:S01]  /*0a20*/  IADD3 R18, PT, PT, R18, 0x20, RZ ;  /* 0x0000002012127810 */ /* 0x000fe20007ffe0ff */
[----:B----4-:R-:W-:Y:S01]  /*0a30*/  FFMA R21, R24, R11, R9 ;  /* 0x0000000b18157223 */ /* 0x010fe20000000009 */
[----:B------:R-:W-:Y:S02]  /*0a40*/  IADD3 R6, PT, PT, R6, 0x20, RZ ;  /* 0x0000002006067810 */ /* 0x000fe40007ffe0ff */
[----:B------:R-:W-:Y:S01]  /*0a50*/  LEA R7, R0, R7, 0x5 ;  /* 0x0000000700077211 */ /* 0x000fe200078e28ff */
[----:B------:R-:W-:Y:S06]  /*0a60*/  BAR.SYNC.DEFER_BLOCKING 0x0 ;  /* 0x0000000000007b1d */ /* 0x000fec0000010000 */
[----:B------:R-:W-:Y:S05]  /*0a70*/  @P0 BRA `(.L_x_3) ;  /* 0xfffffff800800947 */ /* 0x000fea000383ffff */
.L_x_2:
[----:B------:R-:W1:Y:S01]  /*0a80*/  LDC R0, c[0x0][0x3a0] ;  /* 0x0000e800ff007b82 */ /* 0x000e620000000800 */
[----:B------:R-:W2:Y:S01]  /*0a90*/  LDCU UR4, c[0x0][0x398] ;  /* 0x00007300ff0477ac */ /* 0x000ea20008000800 */
[----:B-1----:R-:W-:-:S04]  /*0aa0*/  ISETP.GE.AND P0, PT, R19, R0, PT ;  /* 0x000000001300720c */ /* 0x002fc80003f06270 */
[----:B--2---:R-:W-:-:S13]  /*0ab0*/  ISETP.GE.OR P0, PT, R20, UR4, P0 ;  /* 0x0000000414007c0c */ /* 0x004fda0008706670 */
[----:B------:R-:W-:Y:S05]  /*0ac0*/  @P0 EXIT ;  /* 0x000000000000094d */ /* 0x000fea0003800000 */
[----:B------:R-:W1:Y:S01]  /*0ad0*/  LDC.64 R2, c[0x0][0x390] ;  /* 0x0000e400ff027b82 */ /* 0x000e620000000a00 */
[----:B------:R-:W-:-:S04]  /*0ae0*/  IMAD R19, R20, R0, R19 ;  /* 0x0000000014137224 */ /* 0x000fc800078e0213 */
[----:B-1----:R-:W-:-:S05]  /*0af0*/  IMAD.WIDE.U32 R2, R19, 0x4, R2 ;  /* 0x0000000413027825 */ /* 0x002fca00078e0002 */
[----:B------:R-:W-:Y:S01]  /*0b00*/  STG.E desc[UR36][R2.64], R21 ;  /* 0x0000001502007986 */ /* 0x000fe2000c101924 */
[----:B------:R-:W-:Y:S05]  /*0b10*/  EXIT ;  /* 0x000000000000794d */ /* 0x000fea0003800000 */
.L_x_4:
[----:B------:R-:W-:-:S00]  /*0b20*/  BRA `(.L_x_4) ;  /* 0xfffffffc00fc7947 */ /* 0x000fc0000383ffff */
[----:B------:R-:W-:-:S00]  /*0b30*/  NOP ;  /* 0x0000000000007918 */ /* 0x000fc00000000000 */
        /* <DEDUP_REMOVED lines=12> */
.L_x_5:


//--------------------- .nv.global.init           --------------------------
	.section	.nv.global.init,"aw",@progbits
.nv.global.init:
	.type		$str$2,@object
	.size		$str$2,($str - $str$2)
$str$2:
        /*0000*/ 	.byte	0x54, 0x5f, 0x53, 0x49, 0x5a, 0x45, 0x20, 0x3d, 0x3d, 0x20, 0x62, 0x6c, 0x6f, 0x63, 0x6b, 0x44
        /*0010*/ 	.byte	0x69, 0x6d, 0x2e, 0x79, 0x00
	.type		$str,@object
	.size		$str,($str$1 - $str)
$str:
        /*0015*/ 	.byte	0x54, 0x5f, 0x53, 0x49, 0x5a, 0x45, 0x20, 0x3d, 0x3d, 0x20, 0x62, 0x6c, 0x6f, 0x63, 0x6b, 0x44
        /*0025*/ 	.byte	0x69, 0x6d, 0x2e, 0x78, 0x00
	.type		$str$1,@object
	.size		$str$1,(__unnamed_1 - $str$1)
$str$1:
        /*002a*/ 	.byte	0x2f, 0x74, 0x6d, 0x70, 0x2f, 0x73, 0x61, 0x73, 0x73, 0x5f, 0x63, 0x75, 0x5f, 0x6c, 0x32, 0x6d
        /*003a*/ 	.byte	0x30, 0x33, 0x6e, 0x32, 0x6f, 0x2f, 0x6b, 0x2e, 0x63, 0x75, 0x00
	.type		__unnamed_1,@object
	.size		__unnamed_1,(.L_0 - __unnamed_1)
__unnamed_1:
        /*0045*/ 	.byte	0x76, 0x6f, 0x69, 0x64, 0x20, 0x74, 0x69, 0x6c, 0x65, 0x64, 0x5f, 0x6d, 0x61, 0x74, 0x5f, 0x6d
        /*0055*/ 	.byte	0x75, 0x6c, 0x5f, 0x6b, 0x65, 0x72, 0x6e, 0x65, 0x6c, 0x28, 0x66, 0x6c, 0x6f, 0x61, 0x74, 0x20
        /*0065*/ 	.byte	0x2a, 0x2c, 0x20, 0x66, 0x6c, 0x6f, 0x61, 0x74, 0x20, 0x2a, 0x2c, 0x20, 0x66, 0x6c, 0x6f, 0x61
        /*0075*/ 	.byte	0x74, 0x20, 0x2a, 0x2c, 0x20, 0x69, 0x6e, 0x74, 0x2c, 0x20, 0x69, 0x6e, 0x74, 0x2c, 0x20, 0x69
        /*0085*/ 	.byte	0x6e, 0x74, 0x29, 0x00
.L_0:


//--------------------- .nv.shared._Z20tiled_mat_mul_kernelPfS_S_iii --------------------------
	.section	.nv.shared._Z20tiled_mat_mul_kernelPfS_S_iii,"aw",@nobits
	.sectionflags	@""
	.align	4
.nv.shared._Z20tiled_mat_mul_kernelPfS_S_iii:
	.zero		9216


//--------------------- .nv.shared.reserved.0     --------------------------
	.section	.nv.shared.reserved.0,"aw",@nobits
	.weak		__nv_reservedSMEM_offset_0_alias
	.size		__nv_reservedSMEM_offset_0_alias, 0, 64
	.other		__nv_reservedSMEM_offset_0_alias,@"STO_CUDA_RESERVED_SHARED STV_DEFAULT"
__nv_reservedSMEM_offset_0_alias:
	.zero		0
	.zero		64


//--------------------- .nv.constant0._Z20tiled_mat_mul_kernelPfS_S_iii --------------------------
	.section	.nv.constant0._Z20tiled_mat_mul_kernelPfS_S_iii,"a",@progbits
	.sectionflags	@""
	.align	4
.nv.constant0._Z20tiled_mat_mul_kernelPfS_S_iii:
	.zero		932


//--------------------- SYMBOLS --------------------------

	.type		.nv.reservedSmem.offset0,@object
	.size		.nv.reservedSmem.offset0,0x4
	.type		.nv.reservedSmem.cap,@object
	.size		.nv.reservedSmem.cap,0x4
	.type		__assertfail,@function
